//
// Generated by NVIDIA NVVM Compiler
//
// Compiler Build ID: CL-36424714
// Cuda compilation tools, release 13.0, V13.0.88
// Based on NVVM 20.0.0
//

.version 9.0
.target sm_100
.address_size 64

	// .globl	_Z6matmulPKfS0_Pfi

.visible .entry _Z6matmulPKfS0_Pfi(
	.param .u64 .ptr .align 1 _Z6matmulPKfS0_Pfi_param_0,
	.param .u64 .ptr .align 1 _Z6matmulPKfS0_Pfi_param_1,
	.param .u64 .ptr .align 1 _Z6matmulPKfS0_Pfi_param_2,
	.param .u32 _Z6matmulPKfS0_Pfi_param_3
)
{
	.reg .pred 	%p<10>;
	.reg .b32 	%r<42>;
	.reg .b32 	%f<67>;
	.reg .b64 	%rd<67>;

	ld.param.u64 	%rd14, [_Z6matmulPKfS0_Pfi_param_0];
	ld.param.u64 	%rd15, [_Z6matmulPKfS0_Pfi_param_1];
	ld.param.u32 	%r19, [_Z6matmulPKfS0_Pfi_param_3];
	cvta.to.global.u64 	%rd1, %rd15;
	cvta.to.global.u64 	%rd2, %rd14;
	mov.u32 	%r20, %ctaid.x;
	mov.u32 	%r21, %ntid.x;
	mov.u32 	%r22, %tid.x;
	mad.lo.s32 	%r1, %r20, %r21, %r22;
	mov.u32 	%r23, %ctaid.y;
	mov.u32 	%r24, %ntid.y;
	mov.u32 	%r25, %tid.y;
	mad.lo.s32 	%r26, %r23, %r24, %r25;
	max.s32 	%r27, %r1, %r26;
	setp.ge.s32 	%p1, %r27, %r19;
	@%p1 bra 	$L__BB0_13;
	mul.lo.s32 	%r3, %r19, %r26;
	and.b32  	%r4, %r19, 7;
	setp.lt.u32 	%p2, %r19, 8;
	mov.f32 	%f66, 0f00000000;
	mov.b32 	%r40, 0;
	@%p2 bra 	$L__BB0_4;
	and.b32  	%r40, %r19, 2147483640;
	neg.s32 	%r38, %r40;
	mul.wide.s32 	%rd16, %r19, 4;
	add.s64 	%rd3, %rd1, %rd16;
	shl.b32 	%r7, %r19, 3;
	mul.wide.s32 	%rd17, %r19, 8;
	add.s64 	%rd4, %rd1, %rd17;
	mul.wide.s32 	%rd18, %r19, 12;
	add.s64 	%rd5, %rd1, %rd18;
	mul.wide.s32 	%rd19, %r19, 16;
	add.s64 	%rd6, %rd1, %rd19;
	mul.wide.s32 	%rd20, %r19, 20;
	add.s64 	%rd7, %rd1, %rd20;
	mul.wide.s32 	%rd21, %r19, 24;
	add.s64 	%rd8, %rd1, %rd21;
	mul.wide.s32 	%rd22, %r19, 28;
	add.s64 	%rd9, %rd1, %rd22;
	mul.wide.u32 	%rd23, %r3, 4;
	add.s64 	%rd24, %rd23, %rd2;
	add.s64 	%rd66, %rd24, 16;
	mov.f32 	%f66, 0f00000000;
	mov.u32 	%r37, %r1;
$L__BB0_3:
	.pragma "nounroll";
	mul.wide.s32 	%rd25, %r37, 4;
	add.s64 	%rd26, %rd3, %rd25;
	add.s64 	%rd27, %rd4, %rd25;
	add.s64 	%rd28, %rd5, %rd25;
	add.s64 	%rd29, %rd6, %rd25;
	add.s64 	%rd30, %rd7, %rd25;
	add.s64 	%rd31, %rd8, %rd25;
	add.s64 	%rd32, %rd9, %rd25;
	add.s64 	%rd33, %rd1, %rd25;
	ld.global.f32 	%f16, [%rd66+-16];
	ld.global.f32 	%f17, [%rd33];
	fma.rn.f32 	%f18, %f16, %f17, %f66;
	ld.global.f32 	%f19, [%rd66+-12];
	ld.global.f32 	%f20, [%rd26];
	fma.rn.f32 	%f21, %f19, %f20, %f18;
	ld.global.f32 	%f22, [%rd66+-8];
	ld.global.f32 	%f23, [%rd27];
	fma.rn.f32 	%f24, %f22, %f23, %f21;
	ld.global.f32 	%f25, [%rd66+-4];
	ld.global.f32 	%f26, [%rd28];
	fma.rn.f32 	%f27, %f25, %f26, %f24;
	ld.global.f32 	%f28, [%rd66];
	ld.global.f32 	%f29, [%rd29];
	fma.rn.f32 	%f30, %f28, %f29, %f27;
	ld.global.f32 	%f31, [%rd66+4];
	ld.global.f32 	%f32, [%rd30];
	fma.rn.f32 	%f33, %f31, %f32, %f30;
	ld.global.f32 	%f34, [%rd66+8];
	ld.global.f32 	%f35, [%rd31];
	fma.rn.f32 	%f36, %f34, %f35, %f33;
	ld.global.f32 	%f37, [%rd66+12];
	ld.global.f32 	%f38, [%rd32];
	fma.rn.f32 	%f66, %f37, %f38, %f36;
	add.s32 	%r38, %r38, 8;
	add.s32 	%r37, %r37, %r7;
	add.s64 	%rd66, %rd66, 32;
	setp.ne.s32 	%p3, %r38, 0;
	@%p3 bra 	$L__BB0_3;
$L__BB0_4:
	setp.eq.s32 	%p4, %r4, 0;
	@%p4 bra 	$L__BB0_12;
	and.b32  	%r13, %r19, 3;
	setp.lt.u32 	%p5, %r4, 4;
	@%p5 bra 	$L__BB0_7;
	add.s32 	%r29, %r40, %r3;
	mul.wide.u32 	%rd34, %r29, 4;
	add.s64 	%rd35, %rd2, %rd34;
	ld.global.f32 	%f40, [%rd35];
	mad.lo.s32 	%r30, %r40, %r19, %r1;
	mul.wide.s32 	%rd36, %r30, 4;
	add.s64 	%rd37, %rd1, %rd36;
	ld.global.f32 	%f41, [%rd37];
	fma.rn.f32 	%f42, %f40, %f41, %f66;
	cvt.u64.u32 	%rd38, %r3;
	cvt.u64.u32 	%rd39, %r40;
	add.s64 	%rd40, %rd39, %rd38;
	shl.b64 	%rd41, %rd40, 2;
	add.s64 	%rd42, %rd2, %rd41;
	ld.global.f32 	%f43, [%rd42+4];
	mul.wide.s32 	%rd43, %r19, 4;
	add.s64 	%rd44, %rd37, %rd43;
	ld.global.f32 	%f44, [%rd44];
	fma.rn.f32 	%f45, %f43, %f44, %f42;
	ld.global.f32 	%f46, [%rd42+8];
	add.s64 	%rd45, %rd44, %rd43;
	ld.global.f32 	%f47, [%rd45];
	fma.rn.f32 	%f48, %f46, %f47, %f45;
	ld.global.f32 	%f49, [%rd42+12];
	add.s64 	%rd46, %rd45, %rd43;
	ld.global.f32 	%f50, [%rd46];
	fma.rn.f32 	%f66, %f49, %f50, %f48;
	add.s32 	%r40, %r40, 4;
$L__BB0_7:
	setp.eq.s32 	%p6, %r13, 0;
	@%p6 bra 	$L__BB0_12;
	setp.eq.s32 	%p7, %r13, 1;
	@%p7 bra 	$L__BB0_10;
	add.s32 	%r31, %r40, %r3;
	mul.wide.u32 	%rd47, %r31, 4;
	add.s64 	%rd48, %rd2, %rd47;
	ld.global.f32 	%f52, [%rd48];
	mad.lo.s32 	%r32, %r40, %r19, %r1;
	mul.wide.s32 	%rd49, %r32, 4;
	add.s64 	%rd50, %rd1, %rd49;
	ld.global.f32 	%f53, [%rd50];
	fma.rn.f32 	%f54, %f52, %f53, %f66;
	cvt.u64.u32 	%rd51, %r3;
	cvt.u64.u32 	%rd52, %r40;
	add.s64 	%rd53, %rd52, %rd51;
	shl.b64 	%rd54, %rd53, 2;
	add.s64 	%rd55, %rd2, %rd54;
	ld.global.f32 	%f55, [%rd55+4];
	mul.wide.s32 	%rd56, %r19, 4;
	add.s64 	%rd57, %rd50, %rd56;
	ld.global.f32 	%f56, [%rd57];
	fma.rn.f32 	%f66, %f55, %f56, %f54;
	add.s32 	%r40, %r40, 2;
$L__BB0_10:
	and.b32  	%r33, %r19, 1;
	setp.eq.b32 	%p8, %r33, 1;
	not.pred 	%p9, %p8;
	@%p9 bra 	$L__BB0_12;
	add.s32 	%r34, %r40, %r3;
	mul.wide.u32 	%rd58, %r34, 4;
	add.s64 	%rd59, %rd2, %rd58;
	ld.global.f32 	%f57, [%rd59];
	mad.lo.s32 	%r35, %r40, %r19, %r1;
	mul.wide.s32 	%rd60, %r35, 4;
	add.s64 	%rd61, %rd1, %rd60;
	ld.global.f32 	%f58, [%rd61];
	fma.rn.f32 	%f66, %f57, %f58, %f66;
$L__BB0_12:
	ld.param.u64 	%rd65, [_Z6matmulPKfS0_Pfi_param_2];
	add.s32 	%r36, %r3, %r1;
	cvta.to.global.u64 	%rd62, %rd65;
	mul.wide.s32 	%rd63, %r36, 4;
	add.s64 	%rd64, %rd62, %rd63;
	st.global.f32 	[%rd64], %f66;
$L__BB0_13:
	ret;

}


// ===== COMPILED SASS (sm_100) =====

	.target	sm_100

	.elftype	@"ET_EXEC"


//--------------------- .note.nv.tkinfo           --------------------------
	.section	.note.nv.tkinfo,"",@"SHT_NOTE"
	.sectionflags	@"SHF_NOTE_NV_TKINFO"
	.tkinfo
        /*0018*/ 	.word	0x00000002
        /*0030*/ 	.string	""
        /*0030*/ 	.string	"ptxas"
        /*0030*/ 	.string	"Cuda compilation tools, release 13.0, V13.0.88"
        /*0030*/ 	.string	"Build cuda_13.0.r13.0/compiler.36424714_0"
        /*0030*/ 	.string	"-arch sm_100 -m 64 "



//--------------------- .note.nv.cuinfo           --------------------------
	.section	.note.nv.cuinfo,"",@"SHT_NOTE"
	.sectionflags	@"SHF_NOTE_NV_CUINFO"
        /*0018*/ 	.short	0x0002
        /*001a*/ 	.short	0x0064
        /*001c*/ 	.short	0x0082
	.zero		2


//--------------------- .nv.info                  --------------------------
	.section	.nv.info,"",@"SHT_CUDA_INFO"
	.align	4


	//----- nvinfo : EIATTR_REGCOUNT
	.align		4
        /*0000*/ 	.byte	0x04, 0x2f
        /*0002*/ 	.short	(.L_1 - .L_0)
	.align		4
.L_0:
        /*0004*/ 	.word	index@(_Z6matmulPKfS0_Pfi)
        /*0008*/ 	.word	0x0000001e


	//----- nvinfo : EIATTR_FRAME_SIZE
	.align		4
.L_1:
        /*000c*/ 	.byte	0x04, 0x11
        /*000e*/ 	.short	(.L_3 - .L_2)
	.align		4
.L_2:
        /*0010*/ 	.word	index@(_Z6matmulPKfS0_Pfi)
        /*0014*/ 	.word	0x00000000


	//----- nvinfo : EIATTR_MIN_STACK_SIZE
	.align		4
.L_3:
        /*0018*/ 	.byte	0x04, 0x12
        /*001a*/ 	.short	(.L_5 - .L_4)
	.align		4
.L_4:
        /*001c*/ 	.word	index@(_Z6matmulPKfS0_Pfi)
        /*0020*/ 	.word	0x00000000
.L_5:


//--------------------- .nv.compat                --------------------------
	.section	.nv.compat,"",@"SHT_CUDA_COMPAT_INFO"
	.align	4
        /*0000*/ 	.byte	0x02, 0x09, 0x00, 0x00, 0x02, 0x02, 0x01, 0x00, 0x02, 0x05, 0x05, 0x00, 0x03, 0x07, 0x01, 0x01
        /*0010*/ 	.byte	0x02, 0x03, 0x00, 0x00, 0x02, 0x06, 0x01, 0x00, 0x04, 0x0b, 0x08, 0x00, 0x09, 0x00, 0x00, 0x00
        /*0020*/ 	.byte	0x00, 0x00, 0x00, 0x00


//--------------------- .nv.info._Z6matmulPKfS0_Pfi --------------------------
	.section	.nv.info._Z6matmulPKfS0_Pfi,"",@"SHT_CUDA_INFO"
	.sectionflags	@""
	.align	4


	//----- nvinfo : EIATTR_CUDA_API_VERSION
	.align		4
        /*0000*/ 	.byte	0x04, 0x37
        /*0002*/ 	.short	(.L_7 - .L_6)
.L_6:
        /*0004*/ 	.word	0x00000082


	//----- nvinfo : EIATTR_KPARAM_INFO
	.align		4
.L_7:
        /*0008*/ 	.byte	0x04, 0x17
        /*000a*/ 	.short	(.L_9 - .L_8)
.L_8:
        /*000c*/ 	.word	0x00000000
        /*0010*/ 	.short	0x0003
        /*0012*/ 	.short	0x0018
        /*0014*/ 	.byte	0x00, 0xf0, 0x11, 0x00


	//----- nvinfo : EIATTR_KPARAM_INFO
	.align		4
.L_9:
        /*0018*/ 	.byte	0x04, 0x17
        /*001a*/ 	.short	(.L_11 - .L_10)
.L_10:
        /*001c*/ 	.word	0x00000000
        /*0020*/ 	.short	0x0002
        /*0022*/ 	.short	0x0010
        /*0024*/ 	.byte	0x00, 0xf5, 0x21, 0x00


	//----- nvinfo : EIATTR_KPARAM_INFO
	.align		4
.L_11:
        /*0028*/ 	.byte	0x04, 0x17
        /*002a*/ 	.short	(.L_13 - .L_12)
.L_12:
        /*002c*/ 	.word	0x00000000
        /*0030*/ 	.short	0x0001
        /*0032*/ 	.short	0x0008
        /*0034*/ 	.byte	0x00, 0xf5, 0x21, 0x00


	//----- nvinfo : EIATTR_KPARAM_INFO
	.align		4
.L_13:
        /*0038*/ 	.byte	0x04, 0x17
        /*003a*/ 	.short	(.L_15 - .L_14)
.L_14:
        /*003c*/ 	.word	0x00000000
        /*0040*/ 	.short	0x0000
        /*0042*/ 	.short	0x0000
        /*0044*/ 	.byte	0x00, 0xf5, 0x21, 0x00


	//----- nvinfo : EIATTR_SPARSE_MMA_MASK
	.align		4
.L_15:
        /*0048*/ 	.byte	0x03, 0x50
        /*004a*/ 	.short	0x0000


	//----- nvinfo : EIATTR_MAXREG_COUNT
	.align		4
        /*004c*/ 	.byte	0x03, 0x1b
        /*004e*/ 	.short	0x00ff


	//----- nvinfo : EIATTR_MERCURY_ISA_VERSION
	.align		4
        /*0050*/ 	.byte	0x03, 0x5f
        /*0052*/ 	.short	0x0101


	//----- nvinfo : EIATTR_VRC_CTA_INIT_COUNT
	.align		4
        /*0054*/ 	.byte	0x02, 0x4a
	.zero		1
	.zero		1


	//----- nvinfo : EIATTR_EXIT_INSTR_OFFSETS
	.align		4
        /*0058*/ 	.byte	0x04, 0x1c
        /*005a*/ 	.short	(.L_17 - .L_16)


	//   ....[0]....
.L_16:
        /*005c*/ 	.word	0x000000c0


	//   ....[1]....
        /*0060*/ 	.word	0x00000a90


	//----- nvinfo : EIATTR_CBANK_PARAM_SIZE
	.align		4
.L_17:
        /*0064*/ 	.byte	0x03, 0x19
        /*0066*/ 	.short	0x001c


	//----- nvinfo : EIATTR_PARAM_CBANK
	.align		4
        /*0068*/ 	.byte	0x04, 0x0a
        /*006a*/ 	.short	(.L_19 - .L_18)
	.align		4
.L_18:
        /*006c*/ 	.word	index@(.nv.constant0._Z6matmulPKfS0_Pfi)
        /*0070*/ 	.short	0x0380
        /*0072*/ 	.short	0x001c


	//----- nvinfo : EIATTR_SW_WAR
	.align		4
.L_19:
        /*0074*/ 	.byte	0x04, 0x36
        /*0076*/ 	.short	(.L_21 - .L_20)
.L_20:
        /*0078*/ 	.word	0x00000008
.L_21:


//--------------------- .nv.callgraph             --------------------------
	.section	.nv.callgraph,"",@"SHT_CUDA_CALLGRAPH"
	.align	4
	.sectionentsize	8
	.align		4
        /*0000*/ 	.word	0x00000000
	.align		4
        /*0004*/ 	.word	0xffffffff
	.align		4
        /*0008*/ 	.word	0x00000000
	.align		4
        /*000c*/ 	.word	0xfffffffe
	.align		4
        /*0010*/ 	.word	0x00000000
	.align		4
        /*0014*/ 	.word	0xfffffffd
	.align		4
        /*0018*/ 	.word	0x00000000
	.align		4
        /*001c*/ 	.word	0xfffffffc


//--------------------- .text._Z6matmulPKfS0_Pfi  --------------------------
	.section	.text._Z6matmulPKfS0_Pfi,"ax",@progbits
	.align	128
        .global         _Z6matmulPKfS0_Pfi
        .type           _Z6matmulPKfS0_Pfi,@function
        .size           _Z6matmulPKfS0_Pfi,(.L_x_5 - _Z6matmulPKfS0_Pfi)
        .other          _Z6matmulPKfS0_Pfi,@"STO_CUDA_ENTRY STV_DEFAULT"
_Z6matmulPKfS0_Pfi:
.text._Z6matmulPKfS0_Pfi:
[----:B------:R-:W-:Y:S01]  /*0000*/  LDC R1, c[0x0][0x37c] ;  /* 0x0000df00ff017b82 */ /* 0x000fe20000000800 */
[----:B------:R-:W0:Y:S07]  /*0010*/  S2R R3, SR_TID.X ;  /* 0x0000000000037919 */ /* 0x000e2e0000002100 */
[----:B------:R-:W0:Y:S01]  /*0020*/  LDC R0, c[0x0][0x360] ;  /* 0x0000d800ff007b82 */ /* 0x000e220000000800 */
[----:B------:R-:W1:Y:S01]  /*0030*/  LDCU UR20, c[0x0][0x398] ;  /* 0x00007300ff1477ac */ /* 0x000e620008000800 */
[----:B------:R-:W2:Y:S06]  /*0040*/  S2R R2, SR_TID.Y ;  /* 0x0000000000027919 */ /* 0x000eac0000002200 */
[----:B------:R-:W0:Y:S08]  /*0050*/  S2UR UR4, SR_CTAID.X ;  /* 0x00000000000479c3 */ /* 0x000e300000002500 */
[----:B------:R-:W2:Y:S08]  /*0060*/  S2UR UR5, SR_CTAID.Y ;  /* 0x00000000000579c3 */ /* 0x000eb00000002600 */
[----:B------:R-:W2:Y:S01]  /*0070*/  LDC R13, c[0x0][0x364] ;  /* 0x0000d900ff0d7b82 */ /* 0x000ea20000000800 */
[----:B0-----:R-:W-:-:S02]  /*0080*/  IMAD R0, R0, UR4, R3 ;  /* 0x0000000400007c24 */ /* 0x001fc4000f8e0203 */
[----:B--2---:R-:W-:-:S05]  /*0090*/  IMAD R13, R13, UR5, R2 ;  /* 0x000000050d0d7c24 */ /* 0x004fca000f8e0202 */
[----:B------:R-:W-:-:S04]  /*00a0*/  VIMNMX R2, PT, PT, R0, R13, !PT ;  /* 0x0000000d00027248 */ /* 0x000fc80007fe0100 */
[----:B-1----:R-:W-:-:S13]  /*00b0*/  ISETP.GE.AND P0, PT, R2, UR20, PT ;  /* 0x0000001402007c0c */ /* 0x002fda000bf06270 */
[----:B------:R-:W-:Y:S05]  /*00c0*/  @P0 EXIT ;  /* 0x000000000000094d */ /* 0x000fea0003800000 */
[----:B------:R-:W-:Y:S01]  /*00d0*/  UISETP.GE.U32.AND UP0, UPT, UR20, 0x8, UPT ;  /* 0x000000081400788c */ /* 0x000fe2000bf06070 */
[----:B------:R-:W-:Y:S02]  /*00e0*/  HFMA2 R12, -RZ, RZ, 0, 0 ;  /* 0x00000000ff0c7431 */ /* 0x000fe400000001ff */
[----:B------:R-:W-:Y:S01]  /*00f0*/  IMAD R13, R13, UR20, RZ ;  /* 0x000000140d0d7c24 */ /* 0x000fe2000f8e02ff */
[----:B------:R-:W-:Y:S01]  /*0100*/  UMOV UR4, URZ ;  /* 0x000000ff00047c82 */ /* 0x000fe20008000000 */
[----:B------:R-:W0:Y:S04]  /*0110*/  LDCU.64 UR18, c[0x0][0x358] ;  /* 0x00006b00ff1277ac */ /* 0x000e280008000a00 */
[----:B------:R-:W-:Y:S05]  /*0120*/  BRA.U !UP0, `(.L_x_0) ;  /* 0x0000000508047547 */ /* 0x000fea000b800000 */
[----:B------:R-:W1:Y:S01]  /*0130*/  LDCU.128 UR24, c[0x0][0x380] ;  /* 0x00007000ff1877ac */ /* 0x000e620008000c00 */
[----:B------:R-:W-:Y:S02]  /*0140*/  MOV R12, RZ ;  /* 0x000000ff000c7202 */ /* 0x000fe40000000f00 */
[----:B------:R-:W-:Y:S01]  /*0150*/  MOV R14, R0 ;  /* 0x00000000000e7202 */ /* 0x000fe20000000f00 */
[----:B------:R-:W-:-:S04]  /*0160*/  ULOP3.LUT UR4, UR20, 0x7ffffff8, URZ, 0xc0, !UPT ;  /* 0x7ffffff814047892 */ /* 0x000fc8000f8ec0ff */
[----:B------:R-:W-:Y:S01]  /*0170*/  UIADD3 UR5, UPT, UPT, -UR4, URZ, URZ ;  /* 0x000000ff04057290 */ /* 0x000fe2000fffe1ff */
[----:B-1----:R-:W-:Y:S01]  /*0180*/  MOV R2, UR24 ;  /* 0x0000001800027c02 */ /* 0x002fe20008000f00 */
[----:B------:R-:W-:Y:S01]  /*0190*/  UIMAD.WIDE UR6, UR20, 0x8, UR26 ;  /* 0x00000008140678a5 */ /* 0x000fe2000f8e021a */
[----:B------:R-:W-:Y:S01]  /*01a0*/  MOV R3, UR25 ;  /* 0x0000001900037c02 */ /* 0x000fe20008000f00 */
[----:B------:R-:W-:Y:S02]  /*01b0*/  UIMAD.WIDE UR8, UR20, 0xc, UR26 ;  /* 0x0000000c140878a5 */ /* 0x000fe4000f8e021a */
[----:B------:R-:W-:Y:S01]  /*01c0*/  UIMAD.WIDE UR10, UR20, 0x10, UR26 ;  /* 0x00000010140a78a5 */ /* 0x000fe2000f8e021a */
[----:B------:R-:W-:Y:S01]  /*01d0*/  IMAD.WIDE.U32 R2, R13, 0x4, R2 ;  /* 0x000000040d027825 */ /* 0x000fe200078e0002 */
[----:B------:R-:W-:Y:S02]  /*01e0*/  UIMAD.WIDE UR12, UR20, 0x14, UR26 ;  /* 0x00000014140c78a5 */ /* 0x000fe4000f8e021a */
[----:B------:R-:W-:Y:S01]  /*01f0*/  UIMAD.WIDE UR14, UR20, 0x18, UR26 ;  /* 0x00000018140e78a5 */ /* 0x000fe2000f8e021a */
[----:B------:R-:W-:Y:S01]  /*0200*/  IADD3 R2, P0, PT, R2, 0x10, RZ ;  /* 0x0000001002027810 */ /* 0x000fe20007f1e0ff */
[----:B------:R-:W-:-:S03]  /*0210*/  UIMAD.WIDE UR16, UR20, 0x1c, UR26 ;  /* 0x0000001c141078a5 */ /* 0x000fc6000f8e021a */
[----:B------:R-:W-:-:S09]  /*0220*/  IADD3.X R3, PT, PT, RZ, R3, RZ, P0, !PT ;  /* 0x00000003ff037210 */ /* 0x000fd200007fe4ff */
.L_x_1:
[----:B------:R-:W-:Y:S01]  /*0230*/  UIMAD.WIDE UR22, UR20, 0x4, UR26 ;  /* 0x00000004141678a5 */ /* 0x000fe2000f8e021a */
[----:B------:R-:W-:Y:S02]  /*0240*/  IMAD.MOV.U32 R23, RZ, RZ, 0x4 ;  /* 0x00000004ff177424 */ /* 0x000fe400078e00ff */
[----:B------:R-:W-:Y:S01]  /*0250*/  HFMA2 R11, -RZ, RZ, 0, 2.384185791015625e-07 ;  /* 0x00000004ff0b7431 */ /* 0x000fe200000001ff */
[----:B------:R-:W-:Y:S01]  /*0260*/  MOV R25, 0x4 ;  /* 0x0000000400197802 */ /* 0x000fe20000000f00 */
[----:B0-----:R-:W2:Y:S01]  /*0270*/  LDG.E R21, desc[UR18][R2.64+-0x10] ;  /* 0xfffff01202157981 */ /* 0x001ea2000c1e1900 */
[C---:B------:R-:W-:Y:S01]  /*0280*/  IMAD.WIDE R22, R14.reuse, R23, UR26 ;  /* 0x0000001a0e167e25 */ /* 0x040fe2000f8e0217 */
[----:B------:R-:W-:Y:S02]  /*0290*/  MOV R8, UR22 ;  /* 0x0000001600087c02 */ /* 0x000fe40008000f00 */
[----:B------:R-:W-:Y:S01]  /*02a0*/  MOV R9, UR23 ;  /* 0x0000001700097c02 */ /* 0x000fe20008000f00 */
[----:B------:R-:W3:Y:S02]  /*02b0*/  LDG.E R19, desc[UR18][R2.64+-0xc] ;  /* 0xfffff41202137981 */ /* 0x000ee4000c1e1900 */
[----:B------:R-:W-:-:S02]  /*02c0*/  IMAD.WIDE R8, R14, 0x4, R8 ;  /* 0x000000040e087825 */ /* 0x000fc400078e0208 */
[----:B------:R-:W2:Y:S01]  /*02d0*/  LDG.E R22, desc[UR18][R22.64] ;  /* 0x0000001216167981 */ /* 0x000ea2000c1e1900 */
[----:B------:R-:W-:Y:S01]  /*02e0*/  MOV R5, 0x4 ;  /* 0x0000000400057802 */ /* 0x000fe20000000f00 */
[C---:B------:R-:W-:Y:S02]  /*02f0*/  IMAD.WIDE R24, R14.reuse, R25, UR6 ;  /* 0x000000060e187e25 */ /* 0x040fe4000f8e0219 */
[----:B------:R0:W3:Y:S02]  /*0300*/  LDG.E R20, desc[UR18][R8.64] ;  /* 0x0000001208147981 */ /* 0x0000e4000c1e1900 */
[----:B------:R-:W-:Y:S02]  /*0310*/  IMAD.WIDE R10, R14, R11, UR8 ;  /* 0x000000080e0a7e25 */ /* 0x000fe4000f8e020b */
[----:B------:R-:W4:Y:S04]  /*0320*/  LDG.E R18, desc[UR18][R24.64] ;  /* 0x0000001218127981 */ /* 0x000f28000c1e1900 */
[----:B------:R-:W4:Y:S01]  /*0330*/  LDG.E R17, desc[UR18][R2.64+-0x8] ;  /* 0xfffff81202117981 */ /* 0x000f22000c1e1900 */
[----:B0-----:R-:W-:-:S02]  /*0340*/  HFMA2 R9, -RZ, RZ, 0, 2.384185791015625e-07 ;  /* 0x00000004ff097431 */ /* 0x001fc400000001ff */
[----:B------:R-:W-:Y:S01]  /*0350*/  IMAD.MOV.U32 R7, RZ, RZ, 0x4 ;  /* 0x00000004ff077424 */ /* 0x000fe200078e00ff */
[----:B------:R0:W5:Y:S01]  /*0360*/  LDG.E R16, desc[UR18][R10.64] ;  /* 0x000000120a107981 */ /* 0x000162000c1e1900 */
[----:B------:R-:W-:-:S03]  /*0370*/  IMAD.WIDE R4, R14, R5, UR10 ;  /* 0x0000000a0e047e25 */ /* 0x000fc6000f8e0205 */
[----:B------:R-:W5:Y:S01]  /*0380*/  LDG.E R15, desc[UR18][R2.64+-0x4] ;  /* 0xfffffc12020f7981 */ /* 0x000f62000c1e1900 */
[C---:B------:R-:W-:Y:S01]  /*0390*/  IMAD.WIDE R6, R14.reuse, R7, UR12 ;  /* 0x0000000c0e067e25 */ /* 0x040fe2000f8e0207 */
[----:B------:R-:W-:Y:S02]  /*03a0*/  MOV R27, 0x4 ;  /* 0x00000004001b7802 */ /* 0x000fe40000000f00 */
[----:B------:R1:W5:Y:S01]  /*03b0*/  LDG.E R4, desc[UR18][R4.64] ;  /* 0x0000001204047981 */ /* 0x000362000c1e1900 */
[----:B------:R-:W-:-:S03]  /*03c0*/  IMAD.WIDE R8, R14, R9, UR14 ;  /* 0x0000000e0e087e25 */ /* 0x000fc6000f8e0209 */
[----:B------:R-:W5:Y:S01]  /*03d0*/  LDG.E R23, desc[UR18][R2.64] ;  /* 0x0000001202177981 */ /* 0x000f62000c1e1900 */
[----:B0-----:R-:W-:-:S03]  /*03e0*/  IMAD.WIDE R10, R14, R27, UR16 ;  /* 0x000000100e0a7e25 */ /* 0x001fc6000f8e021b */
[----:B------:R-:W5:Y:S04]  /*03f0*/  LDG.E R7, desc[UR18][R6.64] ;  /* 0x0000001206077981 */ /* 0x000f68000c1e1900 */
[----:B------:R-:W5:Y:S04]  /*0400*/  LDG.E R24, desc[UR18][R2.64+0x4] ;  /* 0x0000041202187981 */ /* 0x000f68000c1e1900 */
[----:B------:R-:W5:Y:S04]  /*0410*/  LDG.E R8, desc[UR18][R8.64] ;  /* 0x0000001208087981 */ /* 0x000f68000c1e1900 */
[----:B------:R-:W5:Y:S04]  /*0420*/  LDG.E R25, desc[UR18][R2.64+0x8] ;  /* 0x0000081202197981 */ /* 0x000f68000c1e1900 */
[----:B------:R-:W5:Y:S04]  /*0430*/  LDG.E R10, desc[UR18][R10.64] ;  /* 0x000000120a0a7981 */ /* 0x000f68000c1e1900 */
[----:B------:R0:W5:Y:S01]  /*0440*/  LDG.E R27, desc[UR18][R2.64+0xc] ;  /* 0x00000c12021b7981 */ /* 0x000162000c1e1900 */
[----:B------:R-:W-:-:S04]  /*0450*/  UIADD3 UR5, UPT, UPT, UR5, 0x8, URZ ;  /* 0x0000000805057890 */ /* 0x000fc8000fffe0ff */
[----:B------:R-:W-:Y:S01]  /*0460*/  UISETP.NE.AND UP0, UPT, UR5, URZ, UPT ;  /* 0x000000ff0500728c */ /* 0x000fe2000bf05270 */
[----:B-1----:R-:W-:Y:S02]  /*0470*/  MOV R5, UR20 ;  /* 0x0000001400057c02 */ /* 0x002fe40008000f00 */
[----:B0-----:R-:W-:Y:S02]  /*0480*/  IADD3 R2, P0, PT, R2, 0x20, RZ ;  /* 0x0000002002027810 */ /* 0x001fe40007f1e0ff */
[----:B------:R-:W-:Y:S02]  /*0490*/  LEA R14, R5, R14, 0x3 ;  /* 0x0000000e050e7211 */ /* 0x000fe400078e18ff */
[----:B------:R-:W-:Y:S01]  /*04a0*/  IADD3.X R3, PT, PT, RZ, R3, RZ, P0, !PT ;  /* 0x00000003ff037210 */ /* 0x000fe200007fe4ff */
[----:B--2---:R-:W-:-:S04]  /*04b0*/  FFMA R22, R21, R22, R12 ;  /* 0x0000001615167223 */ /* 0x004fc8000000000c */
[----:B---3--:R-:W-:-:S04]  /*04c0*/  FFMA R20, R19, R20, R22 ;  /* 0x0000001413147223 */ /* 0x008fc80000000016 */
[----:B----4-:R-:W-:-:S04]  /*04d0*/  FFMA R18, R17, R18, R20 ;  /* 0x0000001211127223 */ /* 0x010fc80000000014 */
[----:B-----5:R-:W-:-:S04]  /*04e0*/  FFMA R16, R15, R16, R18 ;  /* 0x000000100f107223 */ /* 0x020fc80000000012 */
[----:B------:R-:W-:-:S04]  /*04f0*/  FFMA R23, R23, R4, R16 ;  /* 0x0000000417177223 */ /* 0x000fc80000000010 */
[----:B------:R-:W-:-:S04]  /*0500*/  FFMA R24, R24, R7, R23 ;  /* 0x0000000718187223 */ /* 0x000fc80000000017 */
[----:B------:R-:W-:-:S04]  /*0510*/  FFMA R8, R25, R8, R24 ;  /* 0x0000000819087223 */ /* 0x000fc80000000018 */
[----:B------:R-:W-:Y:S01]  /*0520*/  FFMA R12, R27, R10, R8 ;  /* 0x0000000a1b0c7223 */ /* 0x000fe20000000008 */
[----:B------:R-:W-:Y:S06]  /*0530*/  BRA.U UP0, `(.L_x_1) ;  /* 0xfffffffd003c7547 */ /* 0x000fec000b83ffff */
.L_x_0:
[----:B------:R-:W-:-:S04]  /*0540*/  ULOP3.LUT UR6, UR20, 0x7, URZ, 0xc0, !UPT ;  /* 0x0000000714067892 */ /* 0x000fc8000f8ec0ff */
[----:B------:R-:W-:-:S09]  /*0550*/  UISETP.NE.AND UP0, UPT, UR6, URZ, UPT ;  /* 0x000000ff0600728c */ /* 0x000fd2000bf05270 */
[----:B------:R-:W-:Y:S05]  /*0560*/  BRA.U !UP0, `(.L_x_2) ;  /* 0x0000000508387547 */ /* 0x000fea000b800000 */
[----:B------:R-:W-:Y:S02]  /*0570*/  UISETP.GE.U32.AND UP0, UPT, UR6, 0x4, UPT ;  /* 0x000000040600788c */ /* 0x000fe4000bf06070 */
[----:B------:R-:W-:-:S04]  /*0580*/  ULOP3.LUT UR5, UR20, 0x3, URZ, 0xc0, !UPT ;  /* 0x0000000314057892 */ /* 0x000fc8000f8ec0ff */
[----:B------:R-:W-:-:S03]  /*0590*/  UISETP.NE.AND UP1, UPT, UR5, URZ, UPT ;  /* 0x000000ff0500728c */ /* 0x000fc6000bf25270 */
[----:B------:R-:W-:Y:S08]  /*05a0*/  BRA.U !UP0, `(.L_x_3) ;  /* 0x00000001087c7547 */ /* 0x000ff0000b800000 */
[----:B------:R-:W1:Y:S01]  /*05b0*/  LDC.64 R6, c[0x0][0x388] ;  /* 0x0000e200ff067b82 */ /* 0x000e620000000a00 */
[----:B------:R-:W2:Y:S01]  /*05c0*/  LDCU.64 UR6, c[0x0][0x380] ;  /* 0x00007000ff0677ac */ /* 0x000ea20008000a00 */
[----:B------:R-:W-:Y:S01]  /*05d0*/  IMAD.U32 R9, RZ, RZ, UR4 ;  /* 0x00000004ff097e24 */ /* 0x000fe2000f8e00ff */
[C---:B------:R-:W-:Y:S02]  /*05e0*/  IADD3 R3, PT, PT, R13.reuse, UR4, RZ ;  /* 0x000000040d037c10 */ /* 0x040fe4000fffe0ff */
[----:B------:R-:W-:Y:S01]  /*05f0*/  IADD3 R10, P0, PT, R13, UR4, RZ ;  /* 0x000000040d0a7c10 */ /* 0x000fe2000ff1e0ff */
[----:B------:R-:W-:Y:S01]  /*0600*/  IMAD R9, R9, UR20, R0 ;  /* 0x0000001409097c24 */ /* 0x000fe2000f8e0200 */
[----:B------:R-:W-:Y:S01]  /*0610*/  MOV R11, UR20 ;  /* 0x00000014000b7c02 */ /* 0x000fe20008000f00 */
[----:B------:R-:W3:Y:S01]  /*0620*/  LDC.64 R4, c[0x0][0x380] ;  /* 0x0000e000ff047b82 */ /* 0x000ee20000000a00 */
[----:B------:R-:W-:Y:S01]  /*0630*/  MOV R15, UR20 ;  /* 0x00000014000f7c02 */ /* 0x000fe20008000f00 */
[----:B-1----:R-:W-:Y:S01]  /*0640*/  IMAD.WIDE R6, R9, 0x4, R6 ;  /* 0x0000000409067825 */ /* 0x002fe200078e0206 */
[----:B------:R-:W-:-:S05]  /*0650*/  MOV R9, UR20 ;  /* 0x0000001400097c02 */ /* 0x000fca0008000f00 */
[----:B------:R-:W-:Y:S02]  /*0660*/  IMAD.WIDE R8, R9, 0x4, R6 ;  /* 0x0000000409087825 */ /* 0x000fe400078e0206 */
[----:B0-----:R-:W4:Y:S02]  /*0670*/  LDG.E R6, desc[UR18][R6.64] ;  /* 0x0000001206067981 */ /* 0x001f24000c1e1900 */
[----:B---3--:R-:W-:Y:S01]  /*0680*/  IMAD.WIDE.U32 R4, R3, 0x4, R4 ;  /* 0x0000000403047825 */ /* 0x008fe200078e0004 */
[----:B------:R-:W-:Y:S01]  /*0690*/  IADD3.X R3, PT, PT, RZ, RZ, RZ, P0, !PT ;  /* 0x000000ffff037210 */ /* 0x000fe200007fe4ff */
[----:B------:R-:W3:Y:S01]  /*06a0*/  LDG.E R17, desc[UR18][R8.64] ;  /* 0x0000001208117981 */ /* 0x000ee2000c1e1900 */
[----:B--2---:R-:W-:-:S03]  /*06b0*/  LEA R2, P0, R10, UR6, 0x2 ;  /* 0x000000060a027c11 */ /* 0x004fc6000f8010ff */
[----:B------:R-:W4:Y:S01]  /*06c0*/  LDG.E R5, desc[UR18][R4.64] ;  /* 0x0000001204057981 */ /* 0x000f22000c1e1900 */
[----:B------:R-:W-:Y:S01]  /*06d0*/  LEA.HI.X R3, R10, UR7, R3, 0x2, P0 ;  /* 0x000000070a037c11 */ /* 0x000fe200080f1403 */
[----:B------:R-:W-:-:S04]  /*06e0*/  IMAD.WIDE R10, R11, 0x4, R8 ;  /* 0x000000040b0a7825 */ /* 0x000fc800078e0208 */
[----:B------:R-:W3:Y:S01]  /*06f0*/  LDG.E R16, desc[UR18][R2.64+0x4] ;  /* 0x0000041202107981 */ /* 0x000ee2000c1e1900 */
[----:B------:R-:W-:-:S03]  /*0700*/  IMAD.WIDE R14, R15, 0x4, R10 ;  /* 0x000000040f0e7825 */ /* 0x000fc600078e020a */
[----:B------:R-:W2:Y:S04]  /*0710*/  LDG.E R19, desc[UR18][R10.64] ;  /* 0x000000120a137981 */ /* 0x000ea8000c1e1900 */
[----:B------:R-:W2:Y:S04]  /*0720*/  LDG.E R18, desc[UR18][R2.64+0x8] ;  /* 0x0000081202127981 */ /* 0x000ea8000c1e1900 */
[----:B------:R-:W5:Y:S04]  /*0730*/  LDG.E R20, desc[UR18][R2.64+0xc] ;  /* 0x00000c1202147981 */ /* 0x000f68000c1e1900 */
[----:B------:R-:W5:Y:S01]  /*0740*/  LDG.E R14, desc[UR18][R14.64] ;  /* 0x000000120e0e7981 */ /* 0x000f62000c1e1900 */
[----:B------:R-:W-:Y:S01]  /*0750*/  UIADD3 UR4, UPT, UPT, UR4, 0x4, URZ ;  /* 0x0000000404047890 */ /* 0x000fe2000fffe0ff */
[----:B----4-:R-:W-:-:S04]  /*0760*/  FFMA R5, R5, R6, R12 ;  /* 0x0000000605057223 */ /* 0x010fc8000000000c */
[----:B---3--:R-:W-:-:S04]  /*0770*/  FFMA R5, R16, R17, R5 ;  /* 0x0000001110057223 */ /* 0x008fc80000000005 */
[----:B--2---:R-:W-:-:S04]  /*0780*/  FFMA R5, R18, R19, R5 ;  /* 0x0000001312057223 */ /* 0x004fc80000000005 */
[----:B-----5:R-:W-:-:S07]  /*0790*/  FFMA R12, R20, R14, R5 ;  /* 0x0000000e140c7223 */ /* 0x020fce0000000005 */
.L_x_3:
[----:B------:R-:W-:Y:S05]  /*07a0*/  BRA.U !UP1, `(.L_x_2) ;  /* 0x0000000109a87547 */ /* 0x000fea000b800000 */
[----:B------:R-:W-:Y:S01]  /*07b0*/  UISETP.NE.AND UP0, UPT, UR5, 0x1, UPT ;  /* 0x000000010500788c */ /* 0x000fe2000bf05270 */
[----:B------:R-:W-:Y:S01]  /*07c0*/  MOV R7, UR4 ;  /* 0x0000000400077c02 */ /* 0x000fe20008000f00 */
[----:B------:R-:W-:Y:S02]  /*07d0*/  ULOP3.LUT UR5, UR20, 0x1, URZ, 0xc0, !UPT ;  /* 0x0000000114057892 */ /* 0x000fe4000f8ec0ff */
[----:B------:R-:W-:Y:S02]  /*07e0*/  MOV R15, UR20 ;  /* 0x00000014000f7c02 */ /* 0x000fe40008000f00 */
[----:B------:R-:W-:Y:S01]  /*07f0*/  UISETP.NE.U32.AND UP1, UPT, UR5, 0x1, UPT ;  /* 0x000000010500788c */ /* 0x000fe2000bf25070 */
[----:B------:R-:W-:-:S04]  /*0800*/  PLOP3.LUT P1, PT, PT, PT, UP0, 0x80, 0x8 ;  /* 0x000000000008781c */ /* 0x000fc80003f2f008 */
[----:B------:R-:W1:Y:S01]  /*0810*/  @UP0 LDCU.128 UR8, c[0x0][0x380] ;  /* 0x00007000ff0807ac */ /* 0x000e620008000c00 */
[----:B------:R-:W-:Y:S01]  /*0820*/  PLOP3.LUT P0, PT, PT, PT, UP1, 0x80, 0x8 ;  /* 0x000000000008781c */ /* 0x000fe20003f0f018 */
[----:B------:R-:W2:Y:S04]  /*0830*/  @UP0 LDCU.64 UR6, c[0x0][0x380] ;  /* 0x00007000ff0607ac */ /* 0x000ea80008000a00 */
[----:B------:R-:W3:Y:S03]  /*0840*/  @!UP1 LDCU.128 UR12, c[0x0][0x380] ;  /* 0x00007000ff0c97ac */ /* 0x000ee60008000c00 */
[C---:B------:R-:W-:Y:S02]  /*0850*/  @P1 IADD3 R3, PT, PT, R13.reuse, UR4, RZ ;  /* 0x000000040d031c10 */ /* 0x040fe4000fffe0ff */
[----:B------:R-:W-:Y:S01]  /*0860*/  @P1 IADD3 R6, P2, PT, R13, UR4, RZ ;  /* 0x000000040d061c10 */ /* 0x000fe2000ff5e0ff */
[----:B------:R-:W-:Y:S01]  /*0870*/  @UP0 UIADD3 UR4, UPT, UPT, UR4, 0x2, URZ ;  /* 0x0000000204040890 */ /* 0x000fe2000fffe0ff */
[----:B-1----:R-:W-:Y:S01]  /*0880*/  MOV R11, UR9 ;  /* 0x00000009000b7c02 */ /* 0x002fe20008000f00 */
[----:B------:R-:W-:Y:S01]  /*0890*/  IMAD.U32 R10, RZ, RZ, UR8 ;  /* 0x00000008ff0a7e24 */ /* 0x000fe2000f8e00ff */
[----:B------:R-:W-:-:S02]  /*08a0*/  MOV R4, UR10 ;  /* 0x0000000a00047c02 */ /* 0x000fc40008000f00 */
[----:B------:R-:W-:Y:S01]  /*08b0*/  MOV R5, UR11 ;  /* 0x0000000b00057c02 */ /* 0x000fe20008000f00 */
[----:B------:R-:W-:-:S04]  /*08c0*/  @P1 IMAD.WIDE.U32 R10, R3, 0x4, R10 ;  /* 0x00000004030a1825 */ /* 0x000fc800078e000a */
[----:B------:R-:W-:Y:S01]  /*08d0*/  @P1 IMAD R3, R7, UR20, R0 ;  /* 0x0000001407031c24 */ /* 0x000fe2000f8e0200 */
[----:B------:R-:W-:Y:S01]  /*08e0*/  @P1 IADD3.X R7, PT, PT, RZ, RZ, RZ, P2, !PT ;  /* 0x000000ffff071210 */ /* 0x000fe200017fe4ff */
[----:B------:R-:W-:Y:S01]  /*08f0*/  IMAD.U32 R19, RZ, RZ, UR4 ;  /* 0x00000004ff137e24 */ /* 0x000fe2000f8e00ff */
[C---:B--2---:R-:W-:Y:S01]  /*0900*/  @P1 LEA R2, P2, R6.reuse, UR6, 0x2 ;  /* 0x0000000606021c11 */ /* 0x044fe2000f8410ff */
[----:B------:R-:W-:Y:S01]  /*0910*/  @P1 IMAD.WIDE R4, R3, 0x4, R4 ;  /* 0x0000000403041825 */ /* 0x000fe200078e0204 */
[----:B------:R-:W-:Y:S01]  /*0920*/  @!P0 IADD3 R17, PT, PT, R13, UR4, RZ ;  /* 0x000000040d118c10 */ /* 0x000fe2000fffe0ff */
[----:B0-----:R-:W2:Y:S01]  /*0930*/  @P1 LDG.E R11, desc[UR18][R10.64] ;  /* 0x000000120a0b1981 */ /* 0x001ea2000c1e1900 */
[----:B------:R-:W-:Y:S01]  /*0940*/  @P1 LEA.HI.X R3, R6, UR7, R7, 0x2, P2 ;  /* 0x0000000706031c11 */ /* 0x000fe200090f1407 */
[----:B------:R-:W-:Y:S01]  /*0950*/  @!P0 IMAD R19, R19, UR20, R0 ;  /* 0x0000001413138c24 */ /* 0x000fe2000f8e0200 */
[----:B---3--:R-:W-:Y:S01]  /*0960*/  MOV R6, UR12 ;  /* 0x0000000c00067c02 */ /* 0x008fe20008000f00 */
[----:B------:R-:W-:Y:S01]  /*0970*/  @P1 IMAD.WIDE R14, R15, 0x4, R4 ;  /* 0x000000040f0e1825 */ /* 0x000fe200078e0204 */
[----:B------:R-:W-:Y:S01]  /*0980*/  MOV R7, UR13 ;  /* 0x0000000d00077c02 */ /* 0x000fe20008000f00 */
[----:B------:R-:W2:Y:S01]  /*0990*/  @P1 LDG.E R4, desc[UR18][R4.64] ;  /* 0x0000001204041981 */ /* 0x000ea2000c1e1900 */
[----:B------:R-:W-:-:S02]  /*09a0*/  MOV R8, UR14 ;  /* 0x0000000e00087c02 */ /* 0x000fc40008000f00 */
[----:B------:R-:W-:Y:S01]  /*09b0*/  MOV R9, UR15 ;  /* 0x0000000f00097c02 */ /* 0x000fe20008000f00 */
[----:B------:R-:W-:Y:S01]  /*09c0*/  @!P0 IMAD.WIDE.U32 R6, R17, 0x4, R6 ;  /* 0x0000000411068825 */ /* 0x000fe200078e0006 */
[----:B------:R-:W3:Y:S03]  /*09d0*/  @P1 LDG.E R14, desc[UR18][R14.64] ;  /* 0x000000120e0e1981 */ /* 0x000ee6000c1e1900 */
[----:B------:R-:W-:Y:S01]  /*09e0*/  @!P0 IMAD.WIDE R8, R19, 0x4, R8 ;  /* 0x0000000413088825 */ /* 0x000fe200078e0208 */
[----:B------:R-:W3:Y:S04]  /*09f0*/  @P1 LDG.E R2, desc[UR18][R2.64+0x4] ;  /* 0x0000041202021981 */ /* 0x000ee8000c1e1900 */
[----:B------:R-:W4:Y:S04]  /*0a00*/  @!P0 LDG.E R7, desc[UR18][R6.64] ;  /* 0x0000001206078981 */ /* 0x000f28000c1e1900 */
[----:B------:R-:W4:Y:S01]  /*0a10*/  @!P0 LDG.E R8, desc[UR18][R8.64] ;  /* 0x0000001208088981 */ /* 0x000f22000c1e1900 */
[----:B--2---:R-:W-:-:S04]  /*0a20*/  @P1 FFMA R11, R11, R4, R12 ;  /* 0x000000040b0b1223 */ /* 0x004fc8000000000c */
[----:B---3--:R-:W-:-:S04]  /*0a30*/  @P1 FFMA R12, R2, R14, R11 ;  /* 0x0000000e020c1223 */ /* 0x008fc8000000000b */
[----:B----4-:R-:W-:-:S07]  /*0a40*/  @!P0 FFMA R12, R7, R8, R12 ;  /* 0x00000008070c8223 */ /* 0x010fce000000000c */
.L_x_2:
[----:B------:R-:W1:Y:S01]  /*0a50*/  LDC.64 R2, c[0x0][0x390] ;  /* 0x0000e400ff027b82 */ /* 0x000e620000000a00 */
[----:B------:R-:W-:-:S05]  /*0a60*/  IADD3 R13, PT, PT, R0, R13, RZ ;  /* 0x0000000d000d7210 */ /* 0x000fca0007ffe0ff */
[----:B-1----:R-:W-:-:S05]  /*0a70*/  IMAD.WIDE R2, R13, 0x4, R2 ;  /* 0x000000040d027825 */ /* 0x002fca00078e0202 */
[----:B0-----:R-:W-:Y:S01]  /*0a80*/  STG.E desc[UR18][R2.64], R12 ;  /* 0x0000000c02007986 */ /* 0x001fe2000c101912 */
[----:B------:R-:W-:Y:S05]  /*0a90*/  EXIT ;  /* 0x000000000000794d */ /* 0x000fea0003800000 */
.L_x_4:
[----:B------:R-:W-:-:S00]  /*0aa0*/  BRA `(.L_x_4) ;  /* 0xfffffffc00fc7947 */ /* 0x000fc0000383ffff */
[----:B------:R-:W-:-:S00]  /*0ab0*/  NOP ;  /* 0x0000000000007918 */ /* 0x000fc00000000000 */
        /* <DEDUP_REMOVED lines=12> */
.L_x_5:


//--------------------- .nv.shared.reserved.0     --------------------------
	.section	.nv.shared.reserved.0,"aw",@nobits
	.weak		__nv_reservedSMEM_offset_0_alias
	.size		__nv_reservedSMEM_offset_0_alias, 0, 64
	.other		__nv_reservedSMEM_offset_0_alias,@"STO_CUDA_RESERVED_SHARED STV_DEFAULT"
__nv_reservedSMEM_offset_0_alias:
	.zero		0
	.zero		64


//--------------------- .nv.constant0._Z6matmulPKfS0_Pfi --------------------------
	.section	.nv.constant0._Z6matmulPKfS0_Pfi,"a",@progbits
	.sectionflags	@""
	.align	4
.nv.constant0._Z6matmulPKfS0_Pfi:
	.zero		924


//--------------------- SYMBOLS --------------------------

	.type		.nv.reservedSmem.offset0,@object
	.size		.nv.reservedSmem.offset0,0x4
